	.headerflags	@"EF_CUDA_TEXMODE_UNIFIED EF_CUDA_64BIT_ADDRESS EF_CUDA_ACCELERATORS EF_CUDA_SM90 EF_CUDA_VIRTUAL_SM(EF_CUDA_SM90)"
	.elftype	@"ET_EXEC"


//--------------------- .nv.info                  --------------------------
	.section	.nv.info,"",@"SHT_CUDA_INFO"
	.align	4


	//----- nvinfo : EIATTR_REGCOUNT
	.align		4
        /*0000*/ 	.byte	0x04, 0x2f
        /*0002*/ 	.short	(.L_1 - .L_0)
	.align		4
.L_0:
        /*0004*/ 	.word	index@(triton_poi_fused_reflection_pad2d_4)
        /*0008*/ 	.word	0x0000001e


	//----- nvinfo : EIATTR_MIN_STACK_SIZE
	.align		4
.L_1:
        /*000c*/ 	.byte	0x04, 0x12
        /*000e*/ 	.short	(.L_3 - .L_2)
	.align		4
.L_2:
        /*0010*/ 	.word	index@(triton_poi_fused_reflection_pad2d_4)
        /*0014*/ 	.word	0x00000000


	//----- nvinfo : EIATTR_FRAME_SIZE
	.align		4
.L_3:
        /*0018*/ 	.byte	0x04, 0x11
        /*001a*/ 	.short	(.L_5 - .L_4)
	.align		4
.L_4:
        /*001c*/ 	.word	index@(triton_poi_fused_reflection_pad2d_4)
        /*0020*/ 	.word	0x00000000


	//----- nvinfo : EIATTR_MIN_STACK_SIZE
	.align		4
.L_5:
        /*0024*/ 	.byte	0x04, 0x12
        /*0026*/ 	.short	(.L_7 - .L_6)
	.align		4
.L_6:
        /*0028*/ 	.word	index@(triton_poi_fused_reflection_pad2d_4)
        /*002c*/ 	.word	0x00000000
.L_7:


//--------------------- .nv.info.triton_poi_fused_reflection_pad2d_4 --------------------------
	.section	.nv.info.triton_poi_fused_reflection_pad2d_4,"",@"SHT_CUDA_INFO"
	.sectionflags	@""
	.align	4


	//----- nvinfo : EIATTR_CUDA_API_VERSION
	.align		4
        /*0000*/ 	.byte	0x04, 0x37
        /*0002*/ 	.short	(.L_9 - .L_8)
.L_8:
        /*0004*/ 	.word	0x0000007c


	//----- nvinfo : EIATTR_KPARAM_INFO
	.align		4
.L_9:
        /*0008*/ 	.byte	0x04, 0x17
        /*000a*/ 	.short	(.L_11 - .L_10)
.L_10:
        /*000c*/ 	.word	0x00000000
        /*0010*/ 	.short	0x0002
        /*0012*/ 	.short	0x0010
        /*0014*/ 	.byte	0x00, 0xf0, 0x11, 0x00


	//----- nvinfo : EIATTR_KPARAM_INFO
	.align		4
.L_11:
        /*0018*/ 	.byte	0x04, 0x17
        /*001a*/ 	.short	(.L_13 - .L_12)
.L_12:
        /*001c*/ 	.word	0x00000000
        /*0020*/ 	.short	0x0001
        /*0022*/ 	.short	0x0008
        /*0024*/ 	.byte	0x00, 0xf4, 0x21, 0x00


	//----- nvinfo : EIATTR_KPARAM_INFO
	.align		4
.L_13:
        /*0028*/ 	.byte	0x04, 0x17
        /*002a*/ 	.short	(.L_15 - .L_14)
.L_14:
        /*002c*/ 	.word	0x00000000
        /*0030*/ 	.short	0x0000
        /*0032*/ 	.short	0x0000
        /*0034*/ 	.byte	0x00, 0xf4, 0x21, 0x00


	//----- nvinfo : EIATTR_SPARSE_MMA_MASK
	.align		4
.L_15:
        /*0038*/ 	.byte	0x03, 0x50
        /*003a*/ 	.short	0x0000


	//----- nvinfo : EIATTR_MAXREG_COUNT
	.align		4
        /*003c*/ 	.byte	0x03, 0x1b
        /*003e*/ 	.short	0x00ff


	//----- nvinfo : EIATTR_EXIT_INSTR_OFFSETS
	.align		4
        /*0040*/ 	.byte	0x04, 0x1c
        /*0042*/ 	.short	(.L_17 - .L_16)


	//   ....[0]....
.L_16:
        /*0044*/ 	.word	0x00000b40


	//   ....[1]....
        /*0048*/ 	.word	0x00000b60


	//----- nvinfo : EIATTR_REQNTID
	.align		4
.L_17:
        /*004c*/ 	.byte	0x04, 0x10
        /*004e*/ 	.short	(.L_19 - .L_18)
.L_18:
        /*0050*/ 	.word	0x00000080
        /*0054*/ 	.word	0x00000001
        /*0058*/ 	.word	0x00000001


	//----- nvinfo : EIATTR_CBANK_PARAM_SIZE
	.align		4
.L_19:
        /*005c*/ 	.byte	0x03, 0x19
        /*005e*/ 	.short	0x0014


	//----- nvinfo : EIATTR_PARAM_CBANK
	.align		4
        /*0060*/ 	.byte	0x04, 0x0a
        /*0062*/ 	.short	(.L_21 - .L_20)
	.align		4
.L_20:
        /*0064*/ 	.word	index@(.nv.constant0.triton_poi_fused_reflection_pad2d_4)
        /*0068*/ 	.short	0x0210
        /*006a*/ 	.short	0x0014


	//----- nvinfo : EIATTR_SW_WAR
	.align		4
.L_21:
        /*006c*/ 	.byte	0x04, 0x36
        /*006e*/ 	.short	(.L_23 - .L_22)
.L_22:
        /*0070*/ 	.word	0x00000008
.L_23:


//--------------------- .nv.callgraph             --------------------------
	.section	.nv.callgraph,"",@"SHT_CUDA_CALLGRAPH"
	.align	4
	.sectionentsize	8
	.align		4
        /*0000*/ 	.word	0x00000000
	.align		4
        /*0004*/ 	.word	0xffffffff
	.align		4
        /*0008*/ 	.word	0x00000000
	.align		4
        /*000c*/ 	.word	0xfffffffe
	.align		4
        /*0010*/ 	.word	0x00000000
	.align		4
        /*0014*/ 	.word	0xfffffffd
	.align		4
        /*0018*/ 	.word	0x00000000
	.align		4
        /*001c*/ 	.word	0xfffffffc


//--------------------- .text.triton_poi_fused_reflection_pad2d_4 --------------------------
	.section	.text.triton_poi_fused_reflection_pad2d_4,"ax",@progbits
	.align	128
        .global         triton_poi_fused_reflection_pad2d_4
        .type           triton_poi_fused_reflection_pad2d_4,@function
        .size           triton_poi_fused_reflection_pad2d_4,(.L_x_1 - triton_poi_fused_reflection_pad2d_4)
        .other          triton_poi_fused_reflection_pad2d_4,@"STO_CUDA_ENTRY STV_DEFAULT"
triton_poi_fused_reflection_pad2d_4:
.text.triton_poi_fused_reflection_pad2d_4:
[----:B------:R-:W0:Y:S02]  /*0000*/  LDC R1, c[0x0][0x28] ;  /* 0x00000a00ff017b82 */ /* 0x000e240000000800 */
[----:B------:R-:W1:Y:S01]  /*0010*/  S2R R0, SR_TID.X ;  /* 0x0000000000007919 */ /* 0x000e620000002100 */
[----:B------:R-:W-:Y:S01]  /*0020*/  IMAD.MOV.U32 R16, RZ, RZ, RZ ;  /* 0x000000ffff107224 */ /* 0x000fe200078e00ff */
[----:B------:R-:W-:Y:S01]  /*0030*/  MOV R18, RZ ;  /* 0x000000ff00127202 */ /* 0x000fe20000000f00 */
[----:B------:R-:W-:Y:S01]  /*0040*/  IMAD.MOV.U32 R8, RZ, RZ, RZ ;  /* 0x000000ffff087224 */ /* 0x000fe200078e00ff */
[----:B------:R-:W2:Y:S01]  /*0050*/  S2R R13, SR_CTAID.X ;  /* 0x00000000000d7919 */ /* 0x000ea20000002500 */
[----:B------:R-:W-:Y:S01]  /*0060*/  IMAD.MOV.U32 R12, RZ, RZ, RZ ;  /* 0x000000ffff0c7224 */ /* 0x000fe200078e00ff */
[----:B------:R-:W-:Y:S01]  /*0070*/  HFMA2.MMA R22, -RZ, RZ, 0, 0 ;  /* 0x00000000ff167435 */ /* 0x000fe200000001ff */
[----:B------:R-:W-:Y:S01]  /*0080*/  IMAD.MOV.U32 R20, RZ, RZ, RZ ;  /* 0x000000ffff147224 */ /* 0x000fe200078e00ff */
[----:B------:R-:W-:Y:S01]  /*0090*/  MOV R26, RZ ;  /* 0x000000ff001a7202 */ /* 0x000fe20000000f00 */
[----:B------:R-:W-:Y:S01]  /*00a0*/  IMAD.MOV.U32 R6, RZ, RZ, RZ ;  /* 0x000000ffff067224 */ /* 0x000fe200078e00ff */
[----:B------:R-:W-:Y:S01]  /*00b0*/  ULDC.64 UR4, c[0x0][0x208] ;  /* 0x0000820000047ab9 */ /* 0x000fe20000000a00 */
[----:B------:R-:W-:-:S02]  /*00c0*/  IMAD.MOV.U32 R10, RZ, RZ, RZ ;  /* 0x000000ffff0a7224 */ /* 0x000fc400078e00ff */
[----:B------:R-:W-:Y:S02]  /*00d0*/  IMAD.MOV.U32 R24, RZ, RZ, RZ ;  /* 0x000000ffff187224 */ /* 0x000fe400078e00ff */
[----:B-1----:R-:W-:-:S05]  /*00e0*/  IMAD.SHL.U32 R0, R0, 0x4, RZ ;  /* 0x0000000400007824 */ /* 0x002fca00078e00ff */
[----:B------:R-:W-:-:S05]  /*00f0*/  LOP3.LUT R0, R0, 0x1fc, RZ, 0xc0, !PT ;  /* 0x000001fc00007812 */ /* 0x000fca00078ec0ff */
[----:B--2---:R-:W-:-:S04]  /*0100*/  IMAD R13, R13, 0x400, R0 ;  /* 0x000004000d0d7824 */ /* 0x004fc800078e0200 */
[C---:B------:R-:W-:Y:S01]  /*0110*/  IMAD.HI R0, R13.reuse, 0x6aff5f81, RZ ;  /* 0x6aff5f810d007827 */ /* 0x040fe200078e02ff */
[----:B------:R-:W-:Y:S02]  /*0120*/  IADD3 R7, R13, 0x202, RZ ;  /* 0x000002020d077810 */ /* 0x000fe40007ffe0ff */
[----:B------:R-:W-:Y:S01]  /*0130*/  IADD3 R19, R13, 0x200, RZ ;  /* 0x000002000d137810 */ /* 0x000fe20007ffe0ff */
[C---:B------:R-:W-:Y:S01]  /*0140*/  VIADD R17, R13.reuse, 0x3 ;  /* 0x000000030d117836 */ /* 0x040fe20000000000 */
[----:B------:R-:W-:Y:S01]  /*0150*/  SHF.R.U32.HI R3, RZ, 0x1f, R0 ;  /* 0x0000001fff037819 */ /* 0x000fe20000011600 */
[----:B------:R-:W-:Y:S01]  /*0160*/  VIADD R9, R13, 0x203 ;  /* 0x000002030d097836 */ /* 0x000fe20000000000 */
[----:B------:R-:W-:Y:S01]  /*0170*/  IADD3 R23, R13, 0x1, RZ ;  /* 0x000000010d177810 */ /* 0x000fe20007ffe0ff */
[----:B------:R-:W-:Y:S01]  /*0180*/  IMAD.HI R14, R17, -0x15f15f15, R16 ;  /* 0xea0ea0eb110e7827 */ /* 0x000fe200078e0210 */
[----:B------:R-:W-:Y:S02]  /*0190*/  LEA.HI R0, R0, R3, RZ, 0x15 ;  /* 0x0000000300007211 */ /* 0x000fe400078fa8ff */
[----:B------:R-:W-:Y:S01]  /*01a0*/  ISETP.GE.AND P1, PT, R19, 0x13240, PT ;  /* 0x000132401300780c */ /* 0x000fe20003f26270 */
[C---:B------:R-:W-:Y:S01]  /*01b0*/  VIADD R21, R13.reuse, 0x2 ;  /* 0x000000020d157836 */ /* 0x040fe20000000000 */
[----:B------:R-:W-:Y:S01]  /*01c0*/  ISETP.GE.AND P0, PT, R13, 0x13240, PT ;  /* 0x000132400d00780c */ /* 0x000fe20003f06270 */
[----:B------:R-:W-:Y:S01]  /*01d0*/  IMAD.HI R3, R9, -0x15f15f15, R8 ;  /* 0xea0ea0eb09037827 */ /* 0x000fe200078e0208 */
[----:B------:R-:W-:-:S03]  /*01e0*/  SHF.R.U32.HI R8, RZ, 0x1f, R14 ;  /* 0x0000001fff087819 */ /* 0x000fc6000001160e */
[----:B------:R-:W-:Y:S01]  /*01f0*/  IMAD.HI R15, R13, -0x15f15f15, R12 ;  /* 0xea0ea0eb0d0f7827 */ /* 0x000fe200078e020c */
[----:B------:R-:W-:Y:S02]  /*0200*/  LEA.HI.SX32 R8, R14, R8, 0x1a ;  /* 0x000000080e087211 */ /* 0x000fe400078fd2ff */
[----:B------:R-:W-:Y:S01]  /*0210*/  SHF.R.U32.HI R14, RZ, 0x1f, R3 ;  /* 0x0000001fff0e7819 */ /* 0x000fe20000011603 */
[----:B------:R-:W-:-:S03]  /*0220*/  IMAD.HI R12, R21, -0x15f15f15, R20 ;  /* 0xea0ea0eb150c7827 */ /* 0x000fc600078e0214 */
[----:B------:R-:W-:Y:S01]  /*0230*/  LEA.HI.SX32 R3, R3, R14, 0x1a ;  /* 0x0000000e03037211 */ /* 0x000fe200078fd2ff */
[----:B------:R-:W-:Y:S01]  /*0240*/  VIADD R11, R13, 0x201 ;  /* 0x000002010d0b7836 */ /* 0x000fe20000000000 */
[----:B------:R-:W-:Y:S01]  /*0250*/  HFMA2.MMA R14, -RZ, RZ, 0, 0 ;  /* 0x00000000ff0e7435 */ /* 0x000fe200000001ff */
[----:B------:R-:W-:Y:S01]  /*0260*/  IMAD.HI R2, R7, -0x15f15f15, R6 ;  /* 0xea0ea0eb07027827 */ /* 0x000fe200078e0206 */
[----:B------:R-:W-:-:S03]  /*0270*/  SHF.R.U32.HI R6, RZ, 0x1f, R12 ;  /* 0x0000001fff067819 */ /* 0x000fc6000001160c */
[----:B------:R-:W-:Y:S01]  /*0280*/  IMAD.HI R5, R19, -0x15f15f15, R18 ;  /* 0xea0ea0eb13057827 */ /* 0x000fe200078e0212 */
[----:B------:R-:W-:-:S03]  /*0290*/  LEA.HI.SX32 R25, R12, R6, 0x1a ;  /* 0x000000060c197211 */ /* 0x000fc600078fd2ff */
[----:B------:R-:W-:Y:S01]  /*02a0*/  IMAD.HI R4, R11, -0x15f15f15, R10 ;  /* 0xea0ea0eb0b047827 */ /* 0x000fe200078e020a */
[----:B------:R-:W-:Y:S02]  /*02b0*/  SHF.R.U32.HI R10, RZ, 0x1f, R15 ;  /* 0x0000001fff0a7819 */ /* 0x000fe4000001160f */
[----:B------:R-:W-:Y:S01]  /*02c0*/  SHF.R.U32.HI R6, RZ, 0x1f, R5 ;  /* 0x0000001fff067819 */ /* 0x000fe20000011605 */
[----:B------:R-:W-:Y:S01]  /*02d0*/  IMAD.HI R16, R19, 0x6aff5f81, RZ ;  /* 0x6aff5f8113107827 */ /* 0x000fe200078e02ff */
[----:B------:R-:W-:Y:S02]  /*02e0*/  SHF.R.U32.HI R12, RZ, 0x1f, R4 ;  /* 0x0000001fff0c7819 */ /* 0x000fe40000011604 */
[----:B------:R-:W-:Y:S01]  /*02f0*/  LEA.HI.SX32 R15, R15, R10, 0x1a ;  /* 0x0000000a0f0f7211 */ /* 0x000fe200078fd2ff */
[----:B------:R-:W-:Y:S01]  /*0300*/  IMAD.HI R22, R23, -0x15f15f15, R22 ;  /* 0xea0ea0eb17167827 */ /* 0x000fe200078e0216 */
[----:B------:R-:W-:Y:S02]  /*0310*/  SHF.R.U32.HI R18, RZ, 0x1f, R16 ;  /* 0x0000001fff127819 */ /* 0x000fe40000011610 */
[----:B------:R-:W-:Y:S01]  /*0320*/  LEA.HI.SX32 R5, R5, R6, 0x1a ;  /* 0x0000000605057211 */ /* 0x000fe200078fd2ff */
[----:B------:R-:W-:Y:S01]  /*0330*/  IMAD.HI R6, R15, -0x15f15f15, R14 ;  /* 0xea0ea0eb0f067827 */ /* 0x000fe200078e020e */
[----:B------:R-:W-:-:S02]  /*0340*/  LEA.HI.SX32 R12, R4, R12, 0x1a ;  /* 0x0000000c040c7211 */ /* 0x000fc400078fd2ff */
[----:B------:R-:W-:Y:S01]  /*0350*/  LEA.HI R18, R16, R18, RZ, 0x15 ;  /* 0x0000001210127211 */ /* 0x000fe200078fa8ff */
[----:B------:R-:W-:Y:S01]  /*0360*/  IMAD.MOV.U32 R4, RZ, RZ, RZ ;  /* 0x000000ffff047224 */ /* 0x000fe200078e00ff */
[----:B------:R-:W-:Y:S01]  /*0370*/  SHF.R.U32.HI R16, RZ, 0x1f, R2 ;  /* 0x0000001fff107819 */ /* 0x000fe20000011602 */
[----:B------:R-:W-:Y:S01]  /*0380*/  IMAD R8, R8, -0x46, R17 ;  /* 0xffffffba08087824 */ /* 0x000fe200078e0211 */
[----:B------:R-:W-:Y:S01]  /*0390*/  SHF.R.U32.HI R10, RZ, 0x1f, R22 ;  /* 0x0000001fff0a7819 */ /* 0x000fe20000011616 */
[----:B------:R-:W-:Y:S01]  /*03a0*/  IMAD.HI R14, R5, -0x15f15f15, R4 ;  /* 0xea0ea0eb050e7827 */ /* 0x000fe200078e0204 */
[----:B------:R-:W-:Y:S02]  /*03b0*/  LEA.HI.SX32 R27, R2, R16, 0x1a ;  /* 0x00000010021b7211 */ /* 0x000fe400078fd2ff */
[----:B------:R-:W-:Y:S01]  /*03c0*/  LEA.HI.SX32 R10, R22, R10, 0x1a ;  /* 0x0000000a160a7211 */ /* 0x000fe200078fd2ff */
[----:B------:R-:W-:Y:S01]  /*03d0*/  IMAD R17, R3, -0x46, R9 ;  /* 0xffffffba03117824 */ /* 0x000fe200078e0209 */
[----:B------:R-:W-:Y:S01]  /*03e0*/  SHF.R.U32.HI R9, RZ, 0x1f, R14 ;  /* 0x0000001fff097819 */ /* 0x000fe2000001160e */
[----:B------:R-:W-:Y:S01]  /*03f0*/  IMAD R20, R25, -0x46, R21 ;  /* 0xffffffba19147824 */ /* 0x000fe200078e0215 */
[----:B------:R-:W-:Y:S01]  /*0400*/  SHF.R.U32.HI R3, RZ, 0x1f, R6 ;  /* 0x0000001fff037819 */ /* 0x000fe20000011606 */
[----:B------:R-:W-:Y:S01]  /*0410*/  IMAD R12, R12, -0x46, R11 ;  /* 0xffffffba0c0c7824 */ /* 0x000fe200078e020b */
[----:B------:R-:W-:Y:S01]  /*0420*/  LEA.HI.SX32 R9, R14, R9, 0x1a ;  /* 0x000000090e097211 */ /* 0x000fe200078fd2ff */
[----:B------:R-:W-:Y:S01]  /*0430*/  IMAD.HI R4, R27, -0x15f15f15, R26 ;  /* 0xea0ea0eb1b047827 */ /* 0x000fe200078e021a */
[----:B------:R-:W-:-:S02]  /*0440*/  IADD3 R20, R20, -0x3, RZ ;  /* 0xfffffffd14147810 */ /* 0x000fc40007ffe0ff */
[----:B------:R-:W-:Y:S01]  /*0450*/  LEA.HI.SX32 R3, R6, R3, 0x1a ;  /* 0x0000000306037211 */ /* 0x000fe200078fd2ff */
[----:B------:R-:W-:Y:S01]  /*0460*/  IMAD.HI R11, R25, -0x15f15f15, R24 ;  /* 0xea0ea0eb190b7827 */ /* 0x000fe200078e0218 */
[----:B------:R-:W-:Y:S02]  /*0470*/  SHF.R.U32.HI R16, RZ, 0x1f, R4 ;  /* 0x0000001fff107819 */ /* 0x000fe40000011604 */
[----:B------:R-:W-:Y:S01]  /*0480*/  IADD3 R12, R12, -0x3, RZ ;  /* 0xfffffffd0c0c7810 */ /* 0x000fe20007ffe0ff */
[----:B------:R-:W-:Y:S01]  /*0490*/  IMAD R14, R15, -0x46, R13 ;  /* 0xffffffba0f0e7824 */ /* 0x000fe200078e020d */
[----:B------:R-:W-:Y:S01]  /*04a0*/  SHF.R.U32.HI R2, RZ, 0x1f, R11 ;  /* 0x0000001fff027819 */ /* 0x000fe2000001160b */
[----:B------:R-:W-:Y:S01]  /*04b0*/  IMAD R10, R10, -0x46, R23 ;  /* 0xffffffba0a0a7824 */ /* 0x000fe200078e0217 */
[----:B------:R-:W-:Y:S01]  /*04c0*/  LEA.HI.SX32 R23, R4, R16, 0x1a ;  /* 0x0000001004177211 */ /* 0x000fe200078fd2ff */
[----:B------:R-:W-:Y:S01]  /*04d0*/  VIADD R14, R14, 0xfffffffd ;  /* 0xfffffffd0e0e7836 */ /* 0x000fe20000000000 */
[----:B------:R-:W-:Y:S01]  /*04e0*/  LEA.HI.SX32 R11, R11, R2, 0x1a ;  /* 0x000000020b0b7211 */ /* 0x000fe200078fd2ff */
[----:B------:R-:W-:Y:S01]  /*04f0*/  VIADD R8, R8, 0xfffffffd ;  /* 0xfffffffd08087836 */ /* 0x000fe20000000000 */
[----:B------:R-:W-:Y:S01]  /*0500*/  LEA R18, R18, 0xfff, 0xc ;  /* 0x00000fff12127811 */ /* 0x000fe200078e60ff */
[----:B------:R-:W-:-:S02]  /*0510*/  IMAD R19, R5, -0x46, R19 ;  /* 0xffffffba05137824 */ /* 0x000fc400078e0213 */
[----:B------:R-:W-:Y:S01]  /*0520*/  IMAD R9, R9, -0x46, R5 ;  /* 0xffffffba09097824 */ /* 0x000fe200078e0205 */
[----:B------:R-:W-:Y:S01]  /*0530*/  IABS R5, R20 ;  /* 0x0000001400057213 */ /* 0x000fe20000000000 */
[----:B------:R-:W-:Y:S01]  /*0540*/  VIADD R10, R10, 0xfffffffd ;  /* 0xfffffffd0a0a7836 */ /* 0x000fe20000000000 */
[----:B------:R-:W-:Y:S01]  /*0550*/  IABS R2, R8 ;  /* 0x0000000800027213 */ /* 0x000fe20000000000 */
[----:B------:R-:W-:Y:S01]  /*0560*/  IMAD R4, R3, -0x46, R15 ;  /* 0xffffffba03047824 */ /* 0x000fe200078e020f */
[----:B------:R-:W-:Y:S01]  /*0570*/  IABS R3, R14 ;  /* 0x0000000e00037213 */ /* 0x000fe20000000000 */
[----:B------:R-:W-:Y:S01]  /*0580*/  IMAD R6, R27, -0x46, R7 ;  /* 0xffffffba1b067824 */ /* 0x000fe200078e0207 */
[----:B------:R-:W-:Y:S01]  /*0590*/  LEA R7, R0, 0xfff, 0xc ;  /* 0x00000fff00077811 */ /* 0x000fe200078e60ff */
[----:B------:R-:W-:Y:S01]  /*05a0*/  VIADD R5, R5, 0xffffffc1 ;  /* 0xffffffc105057836 */ /* 0x000fe20000000000 */
[----:B------:R-:W-:Y:S01]  /*05b0*/  IABS R0, R10 ;  /* 0x0000000a00007213 */ /* 0x000fe20000000000 */
[----:B------:R-:W-:Y:S01]  /*05c0*/  VIADD R3, R3, 0xffffffc1 ;  /* 0xffffffc103037836 */ /* 0x000fe20000000000 */
[----:B------:R-:W-:Y:S01]  /*05d0*/  IADD3 R9, R9, -0x3, RZ ;  /* 0xfffffffd09097810 */ /* 0x000fe20007ffe0ff */
[----:B------:R-:W-:Y:S01]  /*05e0*/  VIADD R2, R2, 0xffffffc1 ;  /* 0xffffffc102027836 */ /* 0x000fe20000000000 */
[----:B------:R-:W-:Y:S01]  /*05f0*/  IADD3 R0, R0, -0x3f, RZ ;  /* 0xffffffc100007810 */ /* 0x000fe20007ffe0ff */
[----:B------:R-:W-:Y:S01]  /*0600*/  VIADD R19, R19, 0xfffffffd ;  /* 0xfffffffd13137836 */ /* 0x000fe20000000000 */
[----:B------:R-:W-:Y:S01]  /*0610*/  IABS R5, R5 ;  /* 0x0000000500057213 */ /* 0x000fe20000000000 */
[----:B------:R-:W-:Y:S01]  /*0620*/  VIADD R6, R6, 0xfffffffd ;  /* 0xfffffffd06067836 */ /* 0x000fe20000000000 */
[----:B------:R-:W-:Y:S01]  /*0630*/  IABS R0, R0 ;  /* 0x0000000000007213 */ /* 0x000fe20000000000 */
[----:B------:R-:W-:Y:S01]  /*0640*/  VIADD R17, R17, 0xfffffffd ;  /* 0xfffffffd11117836 */ /* 0x000fe20000000000 */
[----:B------:R-:W-:Y:S01]  /*0650*/  IABS R8, R3 ;  /* 0x0000000300087213 */ /* 0x000fe20000000000 */
[----:B------:R-:W-:Y:S01]  /*0660*/  IMAD R23, R23, -0x46, R27 ;  /* 0xffffffba17177824 */ /* 0x000fe200078e021b */
[----:B------:R-:W-:Y:S01]  /*0670*/  IABS R10, R2 ;  /* 0x00000002000a7213 */ /* 0x000fe20000000000 */
[----:B------:R-:W-:Y:S01]  /*0680*/  IMAD R11, R11, -0x46, R25 ;  /* 0xffffffba0b0b7824 */ /* 0x000fe200078e0219 */
[----:B------:R-:W-:Y:S01]  /*0690*/  MOV R2, R5 ;  /* 0x0000000500027202 */ /* 0x000fe20000000f00 */
[C---:B------:R-:W-:Y:S01]  /*06a0*/  IMAD.IADD R5, R7.reuse, 0x1, -R0 ;  /* 0x0000000107057824 */ /* 0x040fe200078e0a00 */
[----:B------:R-:W-:Y:S01]  /*06b0*/  IABS R19, R19 ;  /* 0x0000001300137213 */ /* 0x000fe20000000000 */
[C---:B------:R-:W-:Y:S01]  /*06c0*/  IMAD.IADD R8, R7.reuse, 0x1, -R8 ;  /* 0x0000000107087824 */ /* 0x040fe200078e0a08 */
[----:B------:R-:W-:Y:S01]  /*06d0*/  IADD3 R0, R7, -R2, RZ ;  /* 0x8000000207007210 */ /* 0x000fe20007ffe0ff */
[----:B------:R-:W-:Y:S01]  /*06e0*/  IMAD.IADD R7, R7, 0x1, -R10 ;  /* 0x0000000107077824 */ /* 0x000fe200078e0a0a */
[----:B------:R-:W-:Y:S01]  /*06f0*/  IABS R10, R12 ;  /* 0x0000000c000a7213 */ /* 0x000fe20000000000 */
[----:B------:R-:W-:Y:S01]  /*0700*/  VIADD R23, R23, 0xfffffffd ;  /* 0xfffffffd17177836 */ /* 0x000fe20000000000 */
[----:B------:R-:W-:Y:S01]  /*0710*/  IABS R15, R6 ;  /* 0x00000006000f7213 */ /* 0x000fe20000000000 */
[----:B------:R-:W-:Y:S01]  /*0720*/  VIADD R11, R11, 0xfffffffd ;  /* 0xfffffffd0b0b7836 */ /* 0x000fe20000000000 */
[----:B------:R-:W-:Y:S01]  /*0730*/  IABS R14, R17 ;  /* 0x00000011000e7213 */ /* 0x000fe20000000000 */
[----:B------:R-:W-:Y:S01]  /*0740*/  IMAD.MOV.U32 R6, RZ, RZ, R10 ;  /* 0x000000ffff067224 */ /* 0x000fe200078e000a */
[----:B------:R-:W-:Y:S01]  /*0750*/  MOV R12, R19 ;  /* 0x00000013000c7202 */ /* 0x000fe20000000f00 */
[----:B------:R-:W-:Y:S01]  /*0760*/  VIADD R10, R4, 0xfffffffd ;  /* 0xfffffffd040a7836 */ /* 0x000fe20000000000 */
[----:B------:R-:W-:Y:S01]  /*0770*/  IABS R23, R23 ;  /* 0x0000001700177213 */ /* 0x000fe20000000000 */
[----:B------:R-:W-:Y:S01]  /*0780*/  VIADD R4, R6, 0xffffffc1 ;  /* 0xffffffc106047836 */ /* 0x000fe20000000000 */
[----:B------:R-:W-:Y:S01]  /*0790*/  IADD3 R12, R12, -0x3f, RZ ;  /* 0xffffffc10c0c7810 */ /* 0x000fe20007ffe0ff */
[----:B------:R-:W-:Y:S01]  /*07a0*/  VIADD R6, R14, 0xffffffc1 ;  /* 0xffffffc10e067836 */ /* 0x000fe20000000000 */
[----:B------:R-:W-:Y:S01]  /*07b0*/  IADD3 R14, R15, -0x3f, RZ ;  /* 0xffffffc10f0e7810 */ /* 0x000fe20007ffe0ff */
[----:B------:R-:W1:Y:S01]  /*07c0*/  LDC.64 R2, c[0x0][0x210] ;  /* 0x00008400ff027b82 */ /* 0x000e620000000a00 */
[----:B------:R-:W-:-:S02]  /*07d0*/  IABS R15, R12 ;  /* 0x0000000c000f7213 */ /* 0x000fc40000000000 */
[----:B------:R-:W-:Y:S02]  /*07e0*/  IABS R4, R4 ;  /* 0x0000000400047213 */ /* 0x000fe40000000000 */
[----:B------:R-:W-:Y:S02]  /*07f0*/  IABS R10, R10 ;  /* 0x0000000a000a7213 */ /* 0x000fe40000000000 */
[----:B------:R-:W-:Y:S02]  /*0800*/  IABS R17, R14 ;  /* 0x0000000e00117213 */ /* 0x000fe40000000000 */
[----:B------:R-:W-:Y:S01]  /*0810*/  IABS R6, R6 ;  /* 0x0000000600067213 */ /* 0x000fe20000000000 */
[----:B------:R-:W-:Y:S01]  /*0820*/  VIADD R10, R10, 0xffffffc1 ;  /* 0xffffffc10a0a7836 */ /* 0x000fe20000000000 */
[----:B------:R-:W-:Y:S02]  /*0830*/  IABS R14, R9 ;  /* 0x00000009000e7213 */ /* 0x000fe40000000000 */
[----:B------:R-:W-:Y:S01]  /*0840*/  MOV R9, R15 ;  /* 0x0000000f00097202 */ /* 0x000fe20000000f00 */
[----:B------:R-:W-:Y:S01]  /*0850*/  IMAD.MOV.U32 R15, RZ, RZ, R4 ;  /* 0x000000ffff0f7224 */ /* 0x000fe200078e0004 */
[----:B------:R-:W-:-:S02]  /*0860*/  IABS R12, R11 ;  /* 0x0000000b000c7213 */ /* 0x000fc40000000000 */
[----:B------:R-:W-:Y:S02]  /*0870*/  MOV R11, R6 ;  /* 0x00000006000b7202 */ /* 0x000fe40000000f00 */
[----:B------:R-:W-:Y:S01]  /*0880*/  IADD3 R6, R18, -R9, RZ ;  /* 0x8000000912067210 */ /* 0x000fe20007ffe0ff */
[C---:B------:R-:W-:Y:S01]  /*0890*/  IMAD.IADD R9, R18.reuse, 0x1, -R15 ;  /* 0x0000000112097824 */ /* 0x040fe200078e0a0f */
[----:B------:R-:W-:Y:S01]  /*08a0*/  IADD3 R4, R18, -R17, RZ ;  /* 0x8000001112047210 */ /* 0x000fe20007ffe0ff */
[----:B------:R-:W-:Y:S01]  /*08b0*/  IMAD.MOV.U32 R15, RZ, RZ, R23 ;  /* 0x000000ffff0f7224 */ /* 0x000fe200078e0017 */
[----:B------:R-:W-:Y:S01]  /*08c0*/  IABS R23, R10 ;  /* 0x0000000a00177213 */ /* 0x000fe20000000000 */
[----:B------:R-:W-:Y:S01]  /*08d0*/  IMAD.IADD R17, R18, 0x1, -R11 ;  /* 0x0000000112117824 */ /* 0x000fe200078e0a0b */
[----:B------:R-:W-:Y:S01]  /*08e0*/  IADD3 R10, R12, -0x3f, RZ ;  /* 0xffffffc10c0a7810 */ /* 0x000fe20007ffe0ff */
[----:B------:R-:W-:Y:S01]  /*08f0*/  VIADD R12, R14, 0xffffffc1 ;  /* 0xffffffc10e0c7836 */ /* 0x000fe20000000000 */
[----:B------:R-:W-:Y:S01]  /*0900*/  IADD3 R14, R15, -0x3f, RZ ;  /* 0xffffffc10f0e7810 */ /* 0x000fe20007ffe0ff */
[C---:B------:R-:W-:Y:S01]  /*0910*/  IMAD R21, R23.reuse, -0x40, R8 ;  /* 0xffffffc017157824 */ /* 0x040fe200078e0208 */
[----:B------:R-:W-:Y:S01]  /*0920*/  IABS R27, R10 ;  /* 0x0000000a001b7213 */ /* 0x000fe20000000000 */
[----:B------:R-:W-:Y:S01]  /*0930*/  IMAD R23, R23, -0x40, R5 ;  /* 0xffffffc017177824 */ /* 0x000fe200078e0205 */
[----:B------:R-:W-:Y:S01]  /*0940*/  IABS R14, R14 ;  /* 0x0000000e000e7213 */ /* 0x000fe20000000000 */
[----:B-1----:R-:W-:Y:S01]  /*0950*/  IMAD.WIDE R20, R21, 0x4, R2 ;  /* 0x0000000415147825 */ /* 0x002fe200078e0202 */
[----:B------:R-:W-:-:S02]  /*0960*/  IABS R19, R12 ;  /* 0x0000000c00137213 */ /* 0x000fc40000000000 */
[----:B------:R-:W-:Y:S01]  /*0970*/  MOV R5, R14 ;  /* 0x0000000e00057202 */ /* 0x000fe20000000f00 */
[C---:B------:R-:W-:Y:S02]  /*0980*/  IMAD R25, R27.reuse, -0x40, R0 ;  /* 0xffffffc01b197824 */ /* 0x040fe400078e0200 */
[----:B------:R-:W-:Y:S02]  /*0990*/  IMAD R27, R27, -0x40, R7 ;  /* 0xffffffc01b1b7824 */ /* 0x000fe400078e0207 */
[----:B------:R-:W-:Y:S01]  /*09a0*/  IMAD R11, R19, -0x40, R6 ;  /* 0xffffffc0130b7824 */ /* 0x000fe200078e0206 */
[----:B------:R-:W-:Y:S01]  /*09b0*/  CS2R R6, SRZ ;  /* 0x0000000000067805 */ /* 0x000fe2000001ff00 */
[C---:B------:R-:W-:Y:S02]  /*09c0*/  IMAD R15, R5.reuse, -0x40, R4 ;  /* 0xffffffc0050f7824 */ /* 0x040fe400078e0204 */
[----:B------:R-:W-:Y:S01]  /*09d0*/  IMAD R17, R5, -0x40, R17 ;  /* 0xffffffc005117824 */ /* 0x000fe200078e0211 */
[----:B------:R-:W-:Y:S01]  /*09e0*/  CS2R R4, SRZ ;  /* 0x0000000000047805 */ /* 0x000fe2000001ff00 */
[----:B------:R-:W-:-:S04]  /*09f0*/  IMAD.WIDE R22, R23, 0x4, R2 ;  /* 0x0000000417167825 */ /* 0x000fc800078e0202 */
[--C-:B------:R-:W-:Y:S01]  /*0a00*/  IMAD.WIDE R24, R25, 0x4, R2.reuse ;  /* 0x0000000419187825 */ /* 0x100fe200078e0202 */
[----:B------:R1:W2:Y:S03]  /*0a10*/  @!P0 LDG.E.EL R4, desc[UR4][R20.64] ;  /* 0x0000000414048981 */ /* 0x0002a6000c2e1900 */
[----:B------:R-:W-:Y:S01]  /*0a20*/  IMAD.WIDE R26, R27, 0x4, R2 ;  /* 0x000000041b1a7825 */ /* 0x000fe200078e0202 */
[----:B------:R-:W2:Y:S03]  /*0a30*/  @!P0 LDG.E.EL R5, desc[UR4][R22.64] ;  /* 0x0000000416058981 */ /* 0x000ea6000c2e1900 */
[----:B------:R-:W-:Y:S01]  /*0a40*/  IMAD R19, R19, -0x40, R9 ;  /* 0xffffffc013137824 */ /* 0x000fe200078e0209 */
[----:B------:R-:W2:Y:S01]  /*0a50*/  @!P0 LDG.E.EL R6, desc[UR4][R24.64] ;  /* 0x0000000418068981 */ /* 0x000ea2000c2e1900 */
[--C-:B------:R-:W-:Y:S01]  /*0a60*/  IMAD.WIDE R8, R11, 0x4, R2.reuse ;  /* 0x000000040b087825 */ /* 0x100fe200078e0202 */
[----:B-1----:R-:W1:Y:S02]  /*0a70*/  LDC.64 R20, c[0x0][0x218] ;  /* 0x00008600ff147b82 */ /* 0x002e640000000a00 */
[----:B------:R-:W2:Y:S01]  /*0a80*/  @!P0 LDG.E.EL R7, desc[UR4][R26.64] ;  /* 0x000000041a078981 */ /* 0x000ea2000c2e1900 */
[----:B------:R-:W-:Y:S01]  /*0a90*/  IMAD.WIDE R10, R19, 0x4, R2 ;  /* 0x00000004130a7825 */ /* 0x000fe200078e0202 */
[----:B------:R-:W-:-:S03]  /*0aa0*/  CS2R R18, SRZ ;  /* 0x0000000000127805 */ /* 0x000fc6000001ff00 */
[----:B------:R-:W-:-:S04]  /*0ab0*/  IMAD.WIDE R14, R15, 0x4, R2 ;  /* 0x000000040f0e7825 */ /* 0x000fc800078e0202 */
[----:B------:R-:W-:Y:S01]  /*0ac0*/  IMAD.WIDE R2, R17, 0x4, R2 ;  /* 0x0000000411027825 */ /* 0x000fe200078e0202 */
[----:B------:R-:W-:Y:S01]  /*0ad0*/  CS2R R16, SRZ ;  /* 0x0000000000107805 */ /* 0x000fe2000001ff00 */
[----:B------:R3:W5:Y:S04]  /*0ae0*/  @!P1 LDG.E.EL R18, desc[UR4][R14.64] ;  /* 0x000000040e129981 */ /* 0x000768000c2e1900 */
[----:B------:R3:W5:Y:S04]  /*0af0*/  @!P1 LDG.E.EL R19, desc[UR4][R2.64] ;  /* 0x0000000402139981 */ /* 0x000768000c2e1900 */
[----:B------:R3:W5:Y:S01]  /*0b00*/  @!P1 LDG.E.EL R16, desc[UR4][R8.64] ;  /* 0x0000000408109981 */ /* 0x000762000c2e1900 */
[----:B-1----:R-:W-:-:S03]  /*0b10*/  IMAD.WIDE R12, R13, 0x4, R20 ;  /* 0x000000040d0c7825 */ /* 0x002fc600078e0214 */
[----:B------:R3:W5:Y:S04]  /*0b20*/  @!P1 LDG.E.EL R17, desc[UR4][R10.64] ;  /* 0x000000040a119981 */ /* 0x000768000c2e1900 */
[----:B--2---:R3:W-:Y:S01]  /*0b30*/  @!P0 STG.E.128 desc[UR4][R12.64], R4 ;  /* 0x000000040c008986 */ /* 0x0047e2000c101d04 */
[----:B------:R-:W-:Y:S05]  /*0b40*/  @P1 EXIT ;  /* 0x000000000000194d */ /* 0x000fea0003800000 */
[----:B-----5:R-:W-:Y:S01]  /*0b50*/  STG.E.128 desc[UR4][R12.64+0x800], R16 ;  /* 0x000800100c007986 */ /* 0x020fe2000c101d04 */
[----:B------:R-:W-:Y:S05]  /*0b60*/  EXIT ;  /* 0x000000000000794d */ /* 0x000fea0003800000 */
.L_x_0:
[----:B------:R-:W-:-:S00]  /*0b70*/  BRA `(.L_x_0) ;  /* 0xfffffffc00fc7947 */ /* 0x000fc0000383ffff */
[----:B------:R-:W-:-:S00]  /*0b80*/  NOP ;  /* 0x0000000000007918 */ /* 0x000fc00000000000 */
[----:B------:R-:W-:-:S00]  /*0b90*/  NOP ;  /* 0x0000000000007918 */ /* 0x000fc00000000000 */
[----:B------:R-:W-:-:S00]  /*0ba0*/  NOP ;  /* 0x0000000000007918 */ /* 0x000fc00000000000 */
[----:B------:R-:W-:-:S00]  /*0bb0*/  NOP ;  /* 0x0000000000007918 */ /* 0x000fc00000000000 */
[----:B------:R-:W-:-:S00]  /*0bc0*/  NOP ;  /* 0x0000000000007918 */ /* 0x000fc00000000000 */
[----:B------:R-:W-:-:S00]  /*0bd0*/  NOP ;  /* 0x0000000000007918 */ /* 0x000fc00000000000 */
[----:B------:R-:W-:-:S00]  /*0be0*/  NOP ;  /* 0x0000000000007918 */ /* 0x000fc00000000000 */
[----:B------:R-:W-:-:S00]  /*0bf0*/  NOP ;  /* 0x0000000000007918 */ /* 0x000fc00000000000 */
.L_x_1:


//--------------------- .nv.constant0.triton_poi_fused_reflection_pad2d_4 --------------------------
	.section	.nv.constant0.triton_poi_fused_reflection_pad2d_4,"a",@progbits
	.sectionflags	@""
	.align	4
.nv.constant0.triton_poi_fused_reflection_pad2d_4:
	.zero		548
